//
// Generated by NVIDIA NVVM Compiler
//
// Compiler Build ID: CL-36424714
// Cuda compilation tools, release 13.0, V13.0.88
// Based on NVVM 20.0.0
//

.version 9.0
.target sm_100
.address_size 64

	// .globl	template_op_kernel0

.visible .entry template_op_kernel0(
	.param .u64 .ptr .align 1 template_op_kernel0_param_0,
	.param .u64 .ptr .align 1 template_op_kernel0_param_1
)
.maxntid 1008
{
	.reg .b16 	%rs<7>;
	.reg .b32 	%r<51>;
	.reg .b64 	%rd<13>;

	ld.param.u64 	%rd1, [template_op_kernel0_param_0];
	ld.param.u64 	%rd2, [template_op_kernel0_param_1];
	cvta.to.global.u64 	%rd3, %rd2;
	cvta.to.global.u64 	%rd4, %rd1;
	mov.u32 	%r1, %ctaid.x;
	mov.u32 	%r2, %tid.x;
	mov.u32 	%r3, %tid.y;
	mad.lo.s32 	%r4, %r2, 1008, %r3;
	mad.lo.s32 	%r5, %r1, 6048, %r4;
	mul.wide.u32 	%rd5, %r5, 2;
	add.s64 	%rd6, %rd3, %rd5;
	mad.lo.s32 	%r6, %r1, 6, %r2;
	mul.hi.u32 	%r7, %r6, 1246611823;
	shr.u32 	%r8, %r7, 9;
	shr.u32 	%r9, %r6, 1;
	mul.hi.u32 	%r10, %r9, 818089009;
	shr.u32 	%r11, %r10, 2;
	mul.hi.u32 	%r12, %r11, 204522253;
	shr.u32 	%r13, %r12, 1;
	mul.lo.s32 	%r14, %r13, 42;
	sub.s32 	%r15, %r11, %r14;
	mul.lo.s32 	%r16, %r11, 42;
	sub.s32 	%r17, %r6, %r16;
	mad.lo.s32 	%r18, %r8, 1778112, %r3;
	mad.lo.s32 	%r19, %r17, 1008, %r18;
	mad.lo.s32 	%r20, %r15, 42336, %r19;
	mul.wide.u32 	%rd7, %r20, 2;
	add.s64 	%rd8, %rd4, %rd7;
	ld.global.nc.u16 	%rs1, [%rd8];
	st.global.u16 	[%rd6], %rs1;
	ld.global.nc.u16 	%rs2, [%rd8+1008];
	st.global.u16 	[%rd6+1008], %rs2;
	add.s32 	%r21, %r6, 2;
	mul.hi.u32 	%r22, %r21, 1246611823;
	shr.u32 	%r23, %r22, 9;
	shr.u32 	%r24, %r21, 1;
	mul.hi.u32 	%r25, %r24, 818089009;
	shr.u32 	%r26, %r25, 2;
	mul.hi.u32 	%r27, %r26, 204522253;
	shr.u32 	%r28, %r27, 1;
	mul.lo.s32 	%r29, %r28, 42;
	sub.s32 	%r30, %r26, %r29;
	mul.lo.s32 	%r31, %r26, 42;
	sub.s32 	%r32, %r21, %r31;
	mad.lo.s32 	%r33, %r23, 1778112, %r3;
	mad.lo.s32 	%r34, %r32, 1008, %r33;
	mad.lo.s32 	%r35, %r30, 42336, %r34;
	mul.wide.u32 	%rd9, %r35, 2;
	add.s64 	%rd10, %rd4, %rd9;
	ld.global.nc.u16 	%rs3, [%rd10];
	st.global.u16 	[%rd6+4032], %rs3;
	ld.global.nc.u16 	%rs4, [%rd10+1008];
	st.global.u16 	[%rd6+5040], %rs4;
	add.s32 	%r36, %r6, 4;
	mul.hi.u32 	%r37, %r36, 1246611823;
	shr.u32 	%r38, %r37, 9;
	shr.u32 	%r39, %r36, 1;
	mul.hi.u32 	%r40, %r39, 818089009;
	shr.u32 	%r41, %r40, 2;
	mul.hi.u32 	%r42, %r41, 204522253;
	shr.u32 	%r43, %r42, 1;
	mul.lo.s32 	%r44, %r43, 42;
	sub.s32 	%r45, %r41, %r44;
	mul.lo.s32 	%r46, %r41, 42;
	sub.s32 	%r47, %r36, %r46;
	mad.lo.s32 	%r48, %r38, 1778112, %r3;
	mad.lo.s32 	%r49, %r47, 1008, %r48;
	mad.lo.s32 	%r50, %r45, 42336, %r49;
	mul.wide.u32 	%rd11, %r50, 2;
	add.s64 	%rd12, %rd4, %rd11;
	ld.global.nc.u16 	%rs5, [%rd12];
	st.global.u16 	[%rd6+8064], %rs5;
	ld.global.nc.u16 	%rs6, [%rd12+1008];
	st.global.u16 	[%rd6+9072], %rs6;
	ret;

}


// ===== COMPILED SASS (sm_100) =====

	.target	sm_100

	.elftype	@"ET_EXEC"


//--------------------- .note.nv.tkinfo           --------------------------
	.section	.note.nv.tkinfo,"",@"SHT_NOTE"
	.sectionflags	@"SHF_NOTE_NV_TKINFO"
	.tkinfo
        /*0018*/ 	.word	0x00000002
        /*0030*/ 	.string	""
        /*0030*/ 	.string	"ptxas"
        /*0030*/ 	.string	"Cuda compilation tools, release 13.0, V13.0.88"
        /*0030*/ 	.string	"Build cuda_13.0.r13.0/compiler.36424714_0"
        /*0030*/ 	.string	"-arch sm_100 -m 64 "



//--------------------- .note.nv.cuinfo           --------------------------
	.section	.note.nv.cuinfo,"",@"SHT_NOTE"
	.sectionflags	@"SHF_NOTE_NV_CUINFO"
        /*0018*/ 	.short	0x0002
        /*001a*/ 	.short	0x0064
        /*001c*/ 	.short	0x0082
	.zero		2


//--------------------- .nv.info                  --------------------------
	.section	.nv.info,"",@"SHT_CUDA_INFO"
	.align	4


	//----- nvinfo : EIATTR_REGCOUNT
	.align		4
        /*0000*/ 	.byte	0x04, 0x2f
        /*0002*/ 	.short	(.L_1 - .L_0)
	.align		4
.L_0:
        /*0004*/ 	.word	index@(template_op_kernel0)
        /*0008*/ 	.word	0x0000001a


	//----- nvinfo : EIATTR_FRAME_SIZE
	.align		4
.L_1:
        /*000c*/ 	.byte	0x04, 0x11
        /*000e*/ 	.short	(.L_3 - .L_2)
	.align		4
.L_2:
        /*0010*/ 	.word	index@(template_op_kernel0)
        /*0014*/ 	.word	0x00000000


	//----- nvinfo : EIATTR_MIN_STACK_SIZE
	.align		4
.L_3:
        /*0018*/ 	.byte	0x04, 0x12
        /*001a*/ 	.short	(.L_5 - .L_4)
	.align		4
.L_4:
        /*001c*/ 	.word	index@(template_op_kernel0)
        /*0020*/ 	.word	0x00000000
.L_5:


//--------------------- .nv.compat                --------------------------
	.section	.nv.compat,"",@"SHT_CUDA_COMPAT_INFO"
	.align	4
        /*0000*/ 	.byte	0x02, 0x09, 0x00, 0x00, 0x02, 0x02, 0x01, 0x00, 0x02, 0x05, 0x05, 0x00, 0x03, 0x07, 0x01, 0x01
        /*0010*/ 	.byte	0x02, 0x03, 0x00, 0x00, 0x02, 0x06, 0x01, 0x00, 0x04, 0x0b, 0x08, 0x00, 0x09, 0x00, 0x00, 0x00
        /*0020*/ 	.byte	0x00, 0x00, 0x00, 0x00


//--------------------- .nv.info.template_op_kernel0 --------------------------
	.section	.nv.info.template_op_kernel0,"",@"SHT_CUDA_INFO"
	.sectionflags	@""
	.align	4


	//----- nvinfo : EIATTR_CUDA_API_VERSION
	.align		4
        /*0000*/ 	.byte	0x04, 0x37
        /*0002*/ 	.short	(.L_7 - .L_6)
.L_6:
        /*0004*/ 	.word	0x00000082


	//----- nvinfo : EIATTR_KPARAM_INFO
	.align		4
.L_7:
        /*0008*/ 	.byte	0x04, 0x17
        /*000a*/ 	.short	(.L_9 - .L_8)
.L_8:
        /*000c*/ 	.word	0x00000000
        /*0010*/ 	.short	0x0001
        /*0012*/ 	.short	0x0008
        /*0014*/ 	.byte	0x00, 0xf5, 0x21, 0x00


	//----- nvinfo : EIATTR_KPARAM_INFO
	.align		4
.L_9:
        /*0018*/ 	.byte	0x04, 0x17
        /*001a*/ 	.short	(.L_11 - .L_10)
.L_10:
        /*001c*/ 	.word	0x00000000
        /*0020*/ 	.short	0x0000
        /*0022*/ 	.short	0x0000
        /*0024*/ 	.byte	0x00, 0xf5, 0x21, 0x00


	//----- nvinfo : EIATTR_SPARSE_MMA_MASK
	.align		4
.L_11:
        /*0028*/ 	.byte	0x03, 0x50
        /*002a*/ 	.short	0x0000


	//----- nvinfo : EIATTR_MAXREG_COUNT
	.align		4
        /*002c*/ 	.byte	0x03, 0x1b
        /*002e*/ 	.short	0x0040


	//----- nvinfo : EIATTR_MERCURY_ISA_VERSION
	.align		4
        /*0030*/ 	.byte	0x03, 0x5f
        /*0032*/ 	.short	0x0101


	//----- nvinfo : EIATTR_VRC_CTA_INIT_COUNT
	.align		4
        /*0034*/ 	.byte	0x02, 0x4a
	.zero		1
	.zero		1


	//----- nvinfo : EIATTR_EXIT_INSTR_OFFSETS
	.align		4
        /*0038*/ 	.byte	0x04, 0x1c
        /*003a*/ 	.short	(.L_13 - .L_12)


	//   ....[0]....
.L_12:
        /*003c*/ 	.word	0x00000400


	//----- nvinfo : EIATTR_MAX_THREADS
	.align		4
.L_13:
        /*0040*/ 	.byte	0x04, 0x05
        /*0042*/ 	.short	(.L_15 - .L_14)
.L_14:
        /*0044*/ 	.word	0x000003f0
        /*0048*/ 	.word	0x00000001
        /*004c*/ 	.word	0x00000001


	//----- nvinfo : EIATTR_CBANK_PARAM_SIZE
	.align		4
.L_15:
        /*0050*/ 	.byte	0x03, 0x19
        /*0052*/ 	.short	0x0010


	//----- nvinfo : EIATTR_PARAM_CBANK
	.align		4
        /*0054*/ 	.byte	0x04, 0x0a
        /*0056*/ 	.short	(.L_17 - .L_16)
	.align		4
.L_16:
        /*0058*/ 	.word	index@(.nv.constant0.template_op_kernel0)
        /*005c*/ 	.short	0x0380
        /*005e*/ 	.short	0x0010


	//----- nvinfo : EIATTR_SW_WAR
	.align		4
.L_17:
        /*0060*/ 	.byte	0x04, 0x36
        /*0062*/ 	.short	(.L_19 - .L_18)
.L_18:
        /*0064*/ 	.word	0x00000008
.L_19:


//--------------------- .nv.callgraph             --------------------------
	.section	.nv.callgraph,"",@"SHT_CUDA_CALLGRAPH"
	.align	4
	.sectionentsize	8
	.align		4
        /*0000*/ 	.word	0x00000000
	.align		4
        /*0004*/ 	.word	0xffffffff
	.align		4
        /*0008*/ 	.word	0x00000000
	.align		4
        /*000c*/ 	.word	0xfffffffe
	.align		4
        /*0010*/ 	.word	0x00000000
	.align		4
        /*0014*/ 	.word	0xfffffffd
	.align		4
        /*0018*/ 	.word	0x00000000
	.align		4
        /*001c*/ 	.word	0xfffffffc


//--------------------- .text.template_op_kernel0 --------------------------
	.section	.text.template_op_kernel0,"ax",@progbits
	.align	128
        .global         template_op_kernel0
        .type           template_op_kernel0,@function
        .size           template_op_kernel0,(.L_x_1 - template_op_kernel0)
        .other          template_op_kernel0,@"STO_CUDA_ENTRY STV_DEFAULT"
template_op_kernel0:
.text.template_op_kernel0:
[----:B------:R-:W-:Y:S01]  /*0000*/  LDC R1, c[0x0][0x37c] ;  /* 0x0000df00ff017b82 */ /* 0x000fe20000000800 */
[----:B------:R-:W0:Y:S01]  /*0010*/  S2R R0, SR_CTAID.X ;  /* 0x0000000000007919 */ /* 0x000e220000002500 */
[----:B------:R-:W1:Y:S01]  /*0020*/  LDCU.64 UR4, c[0x0][0x358] ;  /* 0x00006b00ff0477ac */ /* 0x000e620008000a00 */
[----:B------:R-:W0:Y:S01]  /*0030*/  S2R R3, SR_TID.X ;  /* 0x0000000000037919 */ /* 0x000e220000002100 */
[----:B------:R-:W2:Y:S01]  /*0040*/  S2R R2, SR_TID.Y ;  /* 0x0000000000027919 */ /* 0x000ea20000002200 */
[----:B0-----:R-:W-:-:S04]  /*0050*/  IMAD R5, R0, 0x6, R3 ;  /* 0x0000000600057824 */ /* 0x001fc800078e0203 */
[C---:B------:R-:W-:Y:S01]  /*0060*/  IMAD.HI.U32 R4, R5.reuse, 0x4a4dc96f, RZ ;  /* 0x4a4dc96f05047827 */ /* 0x040fe200078e00ff */
[----:B------:R-:W-:Y:S02]  /*0070*/  SHF.R.U32.HI R6, RZ, 0x1, R5 ;  /* 0x00000001ff067819 */ /* 0x000fe40000011605 */
[C---:B------:R-:W-:Y:S02]  /*0080*/  IADD3 R10, PT, PT, R5.reuse, 0x2, RZ ;  /* 0x00000002050a7810 */ /* 0x040fe40007ffe0ff */
[----:B------:R-:W-:Y:S01]  /*0090*/  SHF.R.U32.HI R7, RZ, 0x9, R4 ;  /* 0x00000009ff077819 */ /* 0x000fe20000011604 */
[----:B------:R-:W-:Y:S01]  /*00a0*/  IMAD.HI.U32 R6, R6, 0x30c30c31, RZ ;  /* 0x30c30c3106067827 */ /* 0x000fe200078e00ff */
[----:B------:R-:W-:-:S03]  /*00b0*/  IADD3 R8, PT, PT, R5, 0x4, RZ ;  /* 0x0000000405087810 */ /* 0x000fc60007ffe0ff */
[----:B--2---:R-:W-:Y:S01]  /*00c0*/  IMAD R4, R7, 0x1b21c0, R2 ;  /* 0x001b21c007047824 */ /* 0x004fe200078e0202 */
[----:B------:R-:W-:Y:S01]  /*00d0*/  SHF.R.U32.HI R6, RZ, 0x2, R6 ;  /* 0x00000002ff067819 */ /* 0x000fe20000011606 */
[----:B------:R-:W-:Y:S01]  /*00e0*/  IMAD.HI.U32 R9, R10, 0x4a4dc96f, RZ ;  /* 0x4a4dc96f0a097827 */ /* 0x000fe200078e00ff */
[----:B------:R-:W-:-:S03]  /*00f0*/  SHF.R.U32.HI R11, RZ, 0x1, R8 ;  /* 0x00000001ff0b7819 */ /* 0x000fc60000011608 */
[----:B------:R-:W-:Y:S01]  /*0100*/  IMAD R7, R6, -0x2a, R5 ;  /* 0xffffffd606077824 */ /* 0x000fe200078e0205 */
[----:B------:R-:W-:Y:S01]  /*0110*/  SHF.R.U32.HI R5, RZ, 0x1, R10 ;  /* 0x00000001ff057819 */ /* 0x000fe2000001160a */
[----:B------:R-:W-:-:S04]  /*0120*/  IMAD.HI.U32 R13, R8, 0x4a4dc96f, RZ ;  /* 0x4a4dc96f080d7827 */ /* 0x000fc800078e00ff */
[----:B------:R-:W-:Y:S01]  /*0130*/  IMAD.HI.U32 R12, R5, 0x30c30c31, RZ ;  /* 0x30c30c31050c7827 */ /* 0x000fe200078e00ff */
[----:B------:R-:W-:-:S03]  /*0140*/  SHF.R.U32.HI R17, RZ, 0x9, R13 ;  /* 0x00000009ff117819 */ /* 0x000fc6000001160d */
[----:B------:R-:W-:Y:S01]  /*0150*/  IMAD.HI.U32 R14, R11, 0x30c30c31, RZ ;  /* 0x30c30c310b0e7827 */ /* 0x000fe200078e00ff */
[----:B------:R-:W-:Y:S02]  /*0160*/  SHF.R.U32.HI R11, RZ, 0x9, R9 ;  /* 0x00000009ff0b7819 */ /* 0x000fe40000011609 */
[----:B------:R-:W-:Y:S01]  /*0170*/  SHF.R.U32.HI R13, RZ, 0x2, R12 ;  /* 0x00000002ff0d7819 */ /* 0x000fe2000001160c */
[----:B------:R-:W-:Y:S01]  /*0180*/  IMAD R7, R7, 0x3f0, R4 ;  /* 0x000003f007077824 */ /* 0x000fe200078e0204 */
[----:B------:R-:W-:Y:S01]  /*0190*/  SHF.R.U32.HI R19, RZ, 0x2, R14 ;  /* 0x00000002ff137819 */ /* 0x000fe2000001160e */
[----:B------:R-:W0:Y:S01]  /*01a0*/  LDC.64 R4, c[0x0][0x380] ;  /* 0x0000e000ff047b82 */ /* 0x000e220000000a00 */
[----:B------:R-:W-:Y:S02]  /*01b0*/  IMAD R15, R11, 0x1b21c0, R2 ;  /* 0x001b21c00b0f7824 */ /* 0x000fe400078e0202 */
[----:B------:R-:W-:-:S04]  /*01c0*/  IMAD.HI.U32 R9, R6, 0xc30c30d, RZ ;  /* 0x0c30c30d06097827 */ /* 0x000fc800078e00ff */
[----:B------:R-:W-:Y:S01]  /*01d0*/  IMAD.HI.U32 R11, R13, 0xc30c30d, RZ ;  /* 0x0c30c30d0d0b7827 */ /* 0x000fe200078e00ff */
[----:B------:R-:W-:-:S03]  /*01e0*/  SHF.R.U32.HI R9, RZ, 0x1, R9 ;  /* 0x00000001ff097819 */ /* 0x000fc60000011609 */
[----:B------:R-:W-:-:S04]  /*01f0*/  IMAD.HI.U32 R12, R19, 0xc30c30d, RZ ;  /* 0x0c30c30d130c7827 */ /* 0x000fc800078e00ff */
[----:B------:R-:W-:Y:S01]  /*0200*/  IMAD R14, R19, -0x2a, R8 ;  /* 0xffffffd6130e7824 */ /* 0x000fe200078e0208 */
[----:B------:R-:W-:Y:S01]  /*0210*/  SHF.R.U32.HI R8, RZ, 0x1, R11 ;  /* 0x00000001ff087819 */ /* 0x000fe2000001160b */
[----:B------:R-:W-:Y:S01]  /*0220*/  IMAD R10, R13, -0x2a, R10 ;  /* 0xffffffd60d0a7824 */ /* 0x000fe200078e020a */
[----:B------:R-:W-:Y:S01]  /*0230*/  SHF.R.U32.HI R12, RZ, 0x1, R12 ;  /* 0x00000001ff0c7819 */ /* 0x000fe2000001160c */
[----:B------:R-:W-:Y:S02]  /*0240*/  IMAD R17, R17, 0x1b21c0, R2 ;  /* 0x001b21c011117824 */ /* 0x000fe400078e0202 */
[----:B------:R-:W-:Y:S02]  /*0250*/  IMAD R6, R9, -0x2a, R6 ;  /* 0xffffffd609067824 */ /* 0x000fe400078e0206 */
[----:B------:R-:W-:Y:S02]  /*0260*/  IMAD R15, R10, 0x3f0, R15 ;  /* 0x000003f00a0f7824 */ /* 0x000fe400078e020f */
[----:B------:R-:W-:Y:S01]  /*0270*/  IMAD R8, R8, -0x2a, R13 ;  /* 0xffffffd608087824 */ /* 0x000fe200078e020d */
[----:B------:R-:W2:Y:S01]  /*0280*/  LDC.64 R10, c[0x0][0x388] ;  /* 0x0000e200ff0a7b82 */ /* 0x000ea20000000a00 */
[----:B------:R-:W-:-:S02]  /*0290*/  IMAD R17, R14, 0x3f0, R17 ;  /* 0x000003f00e117824 */ /* 0x000fc400078e0211 */
[----:B------:R-:W-:Y:S02]  /*02a0*/  IMAD R12, R12, -0x2a, R19 ;  /* 0xffffffd60c0c7824 */ /* 0x000fe400078e0213 */
[----:B------:R-:W-:Y:S02]  /*02b0*/  IMAD R7, R6, 0xa560, R7 ;  /* 0x0000a56006077824 */ /* 0x000fe400078e0207 */
[----:B------:R-:W-:Y:S02]  /*02c0*/  IMAD R9, R8, 0xa560, R15 ;  /* 0x0000a56008097824 */ /* 0x000fe400078e020f */
[----:B------:R-:W-:Y:S02]  /*02d0*/  IMAD R17, R12, 0xa560, R17 ;  /* 0x0000a5600c117824 */ /* 0x000fe400078e0211 */
[----:B0-----:R-:W-:-:S04]  /*02e0*/  IMAD.WIDE.U32 R6, R7, 0x2, R4 ;  /* 0x0000000207067825 */ /* 0x001fc800078e0004 */
[--C-:B------:R-:W-:Y:S01]  /*02f0*/  IMAD.WIDE.U32 R8, R9, 0x2, R4.reuse ;  /* 0x0000000209087825 */ /* 0x100fe200078e0004 */
[----:B-1----:R-:W3:Y:S03]  /*0300*/  LDG.E.U16.CONSTANT R13, desc[UR4][R6.64] ;  /* 0x00000004060d7981 */ /* 0x002ee6000c1e9500 */
[----:B------:R-:W-:Y:S01]  /*0310*/  IMAD.WIDE.U32 R4, R17, 0x2, R4 ;  /* 0x0000000211047825 */ /* 0x000fe200078e0004 */
[----:B------:R-:W4:Y:S04]  /*0320*/  LDG.E.U16.CONSTANT R15, desc[UR4][R6.64+0x3f0] ;  /* 0x0003f004060f7981 */ /* 0x000f28000c1e9500 */
[----:B------:R-:W5:Y:S04]  /*0330*/  LDG.E.U16.CONSTANT R17, desc[UR4][R8.64] ;  /* 0x0000000408117981 */ /* 0x000f68000c1e9500 */
[----:B------:R-:W5:Y:S04]  /*0340*/  LDG.E.U16.CONSTANT R19, desc[UR4][R8.64+0x3f0] ;  /* 0x0003f00408137981 */ /* 0x000f68000c1e9500 */
[----:B------:R-:W5:Y:S04]  /*0350*/  LDG.E.U16.CONSTANT R21, desc[UR4][R4.64] ;  /* 0x0000000404157981 */ /* 0x000f68000c1e9500 */
[----:B------:R-:W5:Y:S01]  /*0360*/  LDG.E.U16.CONSTANT R23, desc[UR4][R4.64+0x3f0] ;  /* 0x0003f00404177981 */ /* 0x000f62000c1e9500 */
[----:B------:R-:W-:-:S04]  /*0370*/  IMAD R3, R3, 0x3f0, R2 ;  /* 0x000003f003037824 */ /* 0x000fc800078e0202 */
[----:B------:R-:W-:-:S04]  /*0380*/  IMAD R3, R0, 0x17a0, R3 ;  /* 0x000017a000037824 */ /* 0x000fc800078e0203 */
[----:B--2---:R-:W-:-:S05]  /*0390*/  IMAD.WIDE.U32 R2, R3, 0x2, R10 ;  /* 0x0000000203027825 */ /* 0x004fca00078e000a */
[----:B---3--:R-:W-:Y:S04]  /*03a0*/  STG.E.U16 desc[UR4][R2.64], R13 ;  /* 0x0000000d02007986 */ /* 0x008fe8000c101504 */
[----:B----4-:R-:W-:Y:S04]  /*03b0*/  STG.E.U16 desc[UR4][R2.64+0x3f0], R15 ;  /* 0x0003f00f02007986 */ /* 0x010fe8000c101504 */
[----:B-----5:R-:W-:Y:S04]  /*03c0*/  STG.E.U16 desc[UR4][R2.64+0xfc0], R17 ;  /* 0x000fc01102007986 */ /* 0x020fe8000c101504 */
[----:B------:R-:W-:Y:S04]  /*03d0*/  STG.E.U16 desc[UR4][R2.64+0x13b0], R19 ;  /* 0x0013b01302007986 */ /* 0x000fe8000c101504 */
[----:B------:R-:W-:Y:S04]  /*03e0*/  STG.E.U16 desc[UR4][R2.64+0x1f80], R21 ;  /* 0x001f801502007986 */ /* 0x000fe8000c101504 */
[----:B------:R-:W-:Y:S01]  /*03f0*/  STG.E.U16 desc[UR4][R2.64+0x2370], R23 ;  /* 0x0023701702007986 */ /* 0x000fe2000c101504 */
[----:B------:R-:W-:Y:S05]  /*0400*/  EXIT ;  /* 0x000000000000794d */ /* 0x000fea0003800000 */
.L_x_0:
[----:B------:R-:W-:-:S00]  /*0410*/  BRA `(.L_x_0) ;  /* 0xfffffffc00fc7947 */ /* 0x000fc0000383ffff */
[----:B------:R-:W-:-:S00]  /*0420*/  NOP ;  /* 0x0000000000007918 */ /* 0x000fc00000000000 */
        /* <DEDUP_REMOVED lines=13> */
.L_x_1:


//--------------------- .nv.shared.reserved.0     --------------------------
	.section	.nv.shared.reserved.0,"aw",@nobits
	.weak		__nv_reservedSMEM_offset_0_alias
	.size		__nv_reservedSMEM_offset_0_alias, 0, 64
	.other		__nv_reservedSMEM_offset_0_alias,@"STO_CUDA_RESERVED_SHARED STV_DEFAULT"
__nv_reservedSMEM_offset_0_alias:
	.zero		0
	.zero		64


//--------------------- .nv.constant0.template_op_kernel0 --------------------------
	.section	.nv.constant0.template_op_kernel0,"a",@progbits
	.sectionflags	@""
	.align	4
.nv.constant0.template_op_kernel0:
	.zero		912


//--------------------- SYMBOLS --------------------------

	.type		.nv.reservedSmem.offset0,@object
	.size		.nv.reservedSmem.offset0,0x4
